//
// Generated by NVIDIA NVVM Compiler
//
// Compiler Build ID: CL-36424714
// Cuda compilation tools, release 13.0, V13.0.88
// Based on NVVM 20.0.0
//

.version 9.0
.target sm_100
.address_size 64

	// .globl	_Z10add_kerneliPdS_

.visible .entry _Z10add_kerneliPdS_(
	.param .u32 _Z10add_kerneliPdS__param_0,
	.param .u64 .ptr .align 1 _Z10add_kerneliPdS__param_1,
	.param .u64 .ptr .align 1 _Z10add_kerneliPdS__param_2
)
{
	.reg .pred 	%p<2>;
	.reg .b32 	%r<3>;
	.reg .b64 	%rd<8>;
	.reg .b64 	%fd<4>;

	ld.param.u32 	%r2, [_Z10add_kerneliPdS__param_0];
	ld.param.u64 	%rd1, [_Z10add_kerneliPdS__param_1];
	ld.param.u64 	%rd2, [_Z10add_kerneliPdS__param_2];
	mov.u32 	%r1, %tid.x;
	setp.ge.s32 	%p1, %r1, %r2;
	@%p1 bra 	$L__BB0_2;
	cvta.to.global.u64 	%rd3, %rd2;
	cvta.to.global.u64 	%rd4, %rd1;
	mul.wide.u32 	%rd5, %r1, 8;
	add.s64 	%rd6, %rd3, %rd5;
	ld.global.f64 	%fd1, [%rd6];
	add.s64 	%rd7, %rd4, %rd5;
	ld.global.f64 	%fd2, [%rd7];
	add.f64 	%fd3, %fd1, %fd2;
	st.global.f64 	[%rd7], %fd3;
$L__BB0_2:
	ret;

}


// ===== COMPILED SASS (sm_100) =====

	.target	sm_100

	.elftype	@"ET_EXEC"


//--------------------- .note.nv.tkinfo           --------------------------
	.section	.note.nv.tkinfo,"",@"SHT_NOTE"
	.sectionflags	@"SHF_NOTE_NV_TKINFO"
	.tkinfo
        /*0018*/ 	.word	0x00000002
        /*0030*/ 	.string	""
        /*0030*/ 	.string	"ptxas"
        /*0030*/ 	.string	"Cuda compilation tools, release 13.0, V13.0.88"
        /*0030*/ 	.string	"Build cuda_13.0.r13.0/compiler.36424714_0"
        /*0030*/ 	.string	"-arch sm_100 -m 64 "



//--------------------- .note.nv.cuinfo           --------------------------
	.section	.note.nv.cuinfo,"",@"SHT_NOTE"
	.sectionflags	@"SHF_NOTE_NV_CUINFO"
        /*0018*/ 	.short	0x0002
        /*001a*/ 	.short	0x0064
        /*001c*/ 	.short	0x0082
	.zero		2


//--------------------- .nv.info                  --------------------------
	.section	.nv.info,"",@"SHT_CUDA_INFO"
	.align	4


	//----- nvinfo : EIATTR_REGCOUNT
	.align		4
        /*0000*/ 	.byte	0x04, 0x2f
        /*0002*/ 	.short	(.L_1 - .L_0)
	.align		4
.L_0:
        /*0004*/ 	.word	index@(_Z10add_kerneliPdS_)
        /*0008*/ 	.word	0x0000000a


	//----- nvinfo : EIATTR_FRAME_SIZE
	.align		4
.L_1:
        /*000c*/ 	.byte	0x04, 0x11
        /*000e*/ 	.short	(.L_3 - .L_2)
	.align		4
.L_2:
        /*0010*/ 	.word	index@(_Z10add_kerneliPdS_)
        /*0014*/ 	.word	0x00000000


	//----- nvinfo : EIATTR_MIN_STACK_SIZE
	.align		4
.L_3:
        /*0018*/ 	.byte	0x04, 0x12
        /*001a*/ 	.short	(.L_5 - .L_4)
	.align		4
.L_4:
        /*001c*/ 	.word	index@(_Z10add_kerneliPdS_)
        /*0020*/ 	.word	0x00000000
.L_5:


//--------------------- .nv.compat                --------------------------
	.section	.nv.compat,"",@"SHT_CUDA_COMPAT_INFO"
	.align	4
        /*0000*/ 	.byte	0x02, 0x09, 0x00, 0x00, 0x02, 0x02, 0x01, 0x00, 0x02, 0x05, 0x05, 0x00, 0x03, 0x07, 0x01, 0x01
        /*0010*/ 	.byte	0x02, 0x03, 0x00, 0x00, 0x02, 0x06, 0x01, 0x00, 0x04, 0x0b, 0x08, 0x00, 0x01, 0x00, 0x00, 0x00
        /*0020*/ 	.byte	0x00, 0x00, 0x00, 0x00


//--------------------- .nv.info._Z10add_kerneliPdS_ --------------------------
	.section	.nv.info._Z10add_kerneliPdS_,"",@"SHT_CUDA_INFO"
	.sectionflags	@""
	.align	4


	//----- nvinfo : EIATTR_CUDA_API_VERSION
	.align		4
        /*0000*/ 	.byte	0x04, 0x37
        /*0002*/ 	.short	(.L_7 - .L_6)
.L_6:
        /*0004*/ 	.word	0x00000082


	//----- nvinfo : EIATTR_KPARAM_INFO
	.align		4
.L_7:
        /*0008*/ 	.byte	0x04, 0x17
        /*000a*/ 	.short	(.L_9 - .L_8)
.L_8:
        /*000c*/ 	.word	0x00000000
        /*0010*/ 	.short	0x0002
        /*0012*/ 	.short	0x0010
        /*0014*/ 	.byte	0x00, 0xf5, 0x21, 0x00


	//----- nvinfo : EIATTR_KPARAM_INFO
	.align		4
.L_9:
        /*0018*/ 	.byte	0x04, 0x17
        /*001a*/ 	.short	(.L_11 - .L_10)
.L_10:
        /*001c*/ 	.word	0x00000000
        /*0020*/ 	.short	0x0001
        /*0022*/ 	.short	0x0008
        /*0024*/ 	.byte	0x00, 0xf5, 0x21, 0x00


	//----- nvinfo : EIATTR_KPARAM_INFO
	.align		4
.L_11:
        /*0028*/ 	.byte	0x04, 0x17
        /*002a*/ 	.short	(.L_13 - .L_12)
.L_12:
        /*002c*/ 	.word	0x00000000
        /*0030*/ 	.short	0x0000
        /*0032*/ 	.short	0x0000
        /*0034*/ 	.byte	0x00, 0xf0, 0x11, 0x00


	//----- nvinfo : EIATTR_SPARSE_MMA_MASK
	.align		4
.L_13:
        /*0038*/ 	.byte	0x03, 0x50
        /*003a*/ 	.short	0x0000


	//----- nvinfo : EIATTR_MAXREG_COUNT
	.align		4
        /*003c*/ 	.byte	0x03, 0x1b
        /*003e*/ 	.short	0x00ff


	//----- nvinfo : EIATTR_MERCURY_ISA_VERSION
	.align		4
        /*0040*/ 	.byte	0x03, 0x5f
        /*0042*/ 	.short	0x0101


	//----- nvinfo : EIATTR_VRC_CTA_INIT_COUNT
	.align		4
        /*0044*/ 	.byte	0x02, 0x4a
	.zero		1
	.zero		1


	//----- nvinfo : EIATTR_EXIT_INSTR_OFFSETS
	.align		4
        /*0048*/ 	.byte	0x04, 0x1c
        /*004a*/ 	.short	(.L_15 - .L_14)


	//   ....[0]....
.L_14:
        /*004c*/ 	.word	0x00000040


	//   ....[1]....
        /*0050*/ 	.word	0x000000e0


	//----- nvinfo : EIATTR_CBANK_PARAM_SIZE
	.align		4
.L_15:
        /*0054*/ 	.byte	0x03, 0x19
        /*0056*/ 	.short	0x0018


	//----- nvinfo : EIATTR_PARAM_CBANK
	.align		4
        /*0058*/ 	.byte	0x04, 0x0a
        /*005a*/ 	.short	(.L_17 - .L_16)
	.align		4
.L_16:
        /*005c*/ 	.word	index@(.nv.constant0._Z10add_kerneliPdS_)
        /*0060*/ 	.short	0x0380
        /*0062*/ 	.short	0x0018


	//----- nvinfo : EIATTR_SW_WAR
	.align		4
.L_17:
        /*0064*/ 	.byte	0x04, 0x36
        /*0066*/ 	.short	(.L_19 - .L_18)
.L_18:
        /*0068*/ 	.word	0x00000008
.L_19:


//--------------------- .nv.callgraph             --------------------------
	.section	.nv.callgraph,"",@"SHT_CUDA_CALLGRAPH"
	.align	4
	.sectionentsize	8
	.align		4
        /*0000*/ 	.word	0x00000000
	.align		4
        /*0004*/ 	.word	0xffffffff
	.align		4
        /*0008*/ 	.word	0x00000000
	.align		4
        /*000c*/ 	.word	0xfffffffe
	.align		4
        /*0010*/ 	.word	0x00000000
	.align		4
        /*0014*/ 	.word	0xfffffffd
	.align		4
        /*0018*/ 	.word	0x00000000
	.align		4
        /*001c*/ 	.word	0xfffffffc


//--------------------- .text._Z10add_kerneliPdS_ --------------------------
	.section	.text._Z10add_kerneliPdS_,"ax",@progbits
	.align	128
        .global         _Z10add_kerneliPdS_
        .type           _Z10add_kerneliPdS_,@function
        .size           _Z10add_kerneliPdS_,(.L_x_1 - _Z10add_kerneliPdS_)
        .other          _Z10add_kerneliPdS_,@"STO_CUDA_ENTRY STV_DEFAULT"
_Z10add_kerneliPdS_:
.text._Z10add_kerneliPdS_:
[----:B------:R-:W-:Y:S01]  /*0000*/  LDC R1, c[0x0][0x37c] ;  /* 0x0000df00ff017b82 */ /* 0x000fe20000000800 */
[----:B------:R-:W0:Y:S01]  /*0010*/  S2R R7, SR_TID.X ;  /* 0x0000000000077919 */ /* 0x000e220000002100 */
[----:B------:R-:W0:Y:S02]  /*0020*/  LDCU UR4, c[0x0][0x380] ;  /* 0x00007000ff0477ac */ /* 0x000e240008000800 */
[----:B0-----:R-:W-:-:S13]  /*0030*/  ISETP.GE.AND P0, PT, R7, UR4, PT ;  /* 0x0000000407007c0c */ /* 0x001fda000bf06270 */
[----:B------:R-:W-:Y:S05]  /*0040*/  @P0 EXIT ;  /* 0x000000000000094d */ /* 0x000fea0003800000 */
[----:B------:R-:W0:Y:S01]  /*0050*/  LDC.64 R2, c[0x0][0x390] ;  /* 0x0000e400ff027b82 */ /* 0x000e220000000a00 */
[----:B------:R-:W1:Y:S07]  /*0060*/  LDCU.64 UR4, c[0x0][0x358] ;  /* 0x00006b00ff0477ac */ /* 0x000e6e0008000a00 */
[----:B------:R-:W2:Y:S01]  /*0070*/  LDC.64 R4, c[0x0][0x388] ;  /* 0x0000e200ff047b82 */ /* 0x000ea20000000a00 */
[----:B0-----:R-:W-:-:S06]  /*0080*/  IMAD.WIDE.U32 R2, R7, 0x8, R2 ;  /* 0x0000000807027825 */ /* 0x001fcc00078e0002 */
[----:B-1----:R-:W3:Y:S01]  /*0090*/  LDG.E.64 R2, desc[UR4][R2.64] ;  /* 0x0000000402027981 */ /* 0x002ee2000c1e1b00 */
[----:B--2---:R-:W-:-:S05]  /*00a0*/  IMAD.WIDE.U32 R4, R7, 0x8, R4 ;  /* 0x0000000807047825 */ /* 0x004fca00078e0004 */
[----:B------:R-:W3:Y:S02]  /*00b0*/  LDG.E.64 R6, desc[UR4][R4.64] ;  /* 0x0000000404067981 */ /* 0x000ee4000c1e1b00 */
[----:B---3--:R-:W-:-:S07]  /*00c0*/  DADD R6, R2, R6 ;  /* 0x0000000002067229 */ /* 0x008fce0000000006 */
[----:B------:R-:W-:Y:S01]  /*00d0*/  STG.E.64 desc[UR4][R4.64], R6 ;  /* 0x0000000604007986 */ /* 0x000fe2000c101b04 */
[----:B------:R-:W-:Y:S05]  /*00e0*/  EXIT ;  /* 0x000000000000794d */ /* 0x000fea0003800000 */
.L_x_0:
[----:B------:R-:W-:-:S00]  /*00f0*/  BRA `(.L_x_0) ;  /* 0xfffffffc00fc7947 */ /* 0x000fc0000383ffff */
[----:B------:R-:W-:-:S00]  /*0100*/  NOP ;  /* 0x0000000000007918 */ /* 0x000fc00000000000 */
[----:B------:R-:W-:-:S00]  /*0110*/  NOP ;  /* 0x0000000000007918 */ /* 0x000fc00000000000 */
[----:B------:R-:W-:-:S00]  /*0120*/  NOP ;  /* 0x0000000000007918 */ /* 0x000fc00000000000 */
[----:B------:R-:W-:-:S00]  /*0130*/  NOP ;  /* 0x0000000000007918 */ /* 0x000fc00000000000 */
[----:B------:R-:W-:-:S00]  /*0140*/  NOP ;  /* 0x0000000000007918 */ /* 0x000fc00000000000 */
[----:B------:R-:W-:-:S00]  /*0150*/  NOP ;  /* 0x0000000000007918 */ /* 0x000fc00000000000 */
[----:B------:R-:W-:-:S00]  /*0160*/  NOP ;  /* 0x0000000000007918 */ /* 0x000fc00000000000 */
[----:B------:R-:W-:-:S00]  /*0170*/  NOP ;  /* 0x0000000000007918 */ /* 0x000fc00000000000 */
.L_x_1:


//--------------------- .nv.shared.reserved.0     --------------------------
	.section	.nv.shared.reserved.0,"aw",@nobits
	.weak		__nv_reservedSMEM_offset_0_alias
	.size		__nv_reservedSMEM_offset_0_alias, 0, 64
	.other		__nv_reservedSMEM_offset_0_alias,@"STO_CUDA_RESERVED_SHARED STV_DEFAULT"
__nv_reservedSMEM_offset_0_alias:
	.zero		0
	.zero		64


//--------------------- .nv.constant0._Z10add_kerneliPdS_ --------------------------
	.section	.nv.constant0._Z10add_kerneliPdS_,"a",@progbits
	.sectionflags	@""
	.align	4
.nv.constant0._Z10add_kerneliPdS_:
	.zero		920


//--------------------- SYMBOLS --------------------------

	.type		.nv.reservedSmem.offset0,@object
	.size		.nv.reservedSmem.offset0,0x4
